//
// Generated by NVIDIA NVVM Compiler
//
// Compiler Build ID: CL-36424714
// Cuda compilation tools, release 13.0, V13.0.88
// Based on NVVM 20.0.0
//

.version 9.0
.target sm_100
.address_size 64

.extern .func  (.param .b32 func_retval0) vprintf
(
	.param .b64 vprintf_param_0,
	.param .b64 vprintf_param_1
)
;
.global .align 1 .b8 $str[30] = {65, 58, 32, 116, 104, 114, 101, 97, 100, 61, 37, 117, 32, 97, 99, 116, 105, 118, 101, 109, 97, 115, 107, 61, 37, 48, 56, 120, 10};
.global .align 1 .b8 $str$1[30] = {66, 58, 32, 116, 104, 114, 101, 97, 100, 61, 37, 117, 32, 97, 99, 116, 105, 118, 101, 109, 97, 115, 107, 61, 37, 48, 56, 120, 10};
.global .align 1 .b8 $str$2[30] = {67, 58, 32, 116, 104, 114, 101, 97, 100, 61, 37, 117, 32, 97, 99, 116, 105, 118, 101, 109, 97, 115, 107, 61, 37, 48, 56, 120, 10};
.global .align 1 .b8 $str$3[30] = {68, 58, 32, 116, 104, 114, 101, 97, 100, 61, 37, 117, 32, 97, 99, 116, 105, 118, 101, 109, 97, 115, 107, 61, 37, 48, 56, 120, 10};
.global .align 1 .b8 $str$4[30] = {69, 58, 32, 116, 104, 114, 101, 97, 100, 61, 37, 117, 32, 97, 99, 116, 105, 118, 101, 109, 97, 115, 107, 61, 37, 48, 56, 120, 10};

.entry _Z9my_kernelv()
{
	.local .align 8 .b8 	__local_depot0[8];
	.reg .b64 	%SP;
	.reg .b64 	%SPL;
	.reg .pred 	%p<3>;
	.reg .b32 	%r<18>;
	.reg .b64 	%rd<17>;

	mov.u64 	%SPL, __local_depot0;
	cvta.local.u64 	%SP, %SPL;
	add.u64 	%rd2, %SP, 0;
	add.u64 	%rd1, %SPL, 0;
	mov.u32 	%r1, %tid.x;
	setp.gt.u32 	%p1, %r1, 15;
	@%p1 bra 	$L__BB0_2;
	// begin inline asm
	activemask.b32 %r9;
	// end inline asm
	st.local.v2.u32 	[%rd1], {%r1, %r9};
	mov.u64 	%rd9, $str;
	cvta.global.u64 	%rd10, %rd9;
	{ // callseq 2, 0
	.param .b64 param0;
	st.param.b64 	[param0], %rd10;
	.param .b64 param1;
	st.param.b64 	[param1], %rd2;
	.param .b32 retval0;
	call.uni (retval0), 
	vprintf, 
	(
	param0, 
	param1
	);
	ld.param.b32 	%r10, [retval0];
	} // callseq 2
	bra.uni 	$L__BB0_5;
$L__BB0_2:
	and.b32  	%r2, %r1, 1;
	setp.eq.b32 	%p2, %r2, 1;
	@%p2 bra 	$L__BB0_4;
	// begin inline asm
	activemask.b32 %r6;
	// end inline asm
	st.local.v2.u32 	[%rd1], {%r1, %r6};
	mov.u64 	%rd6, $str$1;
	cvta.global.u64 	%rd7, %rd6;
	{ // callseq 1, 0
	.param .b64 param0;
	st.param.b64 	[param0], %rd7;
	.param .b64 param1;
	st.param.b64 	[param1], %rd2;
	.param .b32 retval0;
	call.uni (retval0), 
	vprintf, 
	(
	param0, 
	param1
	);
	ld.param.b32 	%r7, [retval0];
	} // callseq 1
	bra.uni 	$L__BB0_5;
$L__BB0_4:
	// begin inline asm
	activemask.b32 %r3;
	// end inline asm
	st.local.v2.u32 	[%rd1], {%r1, %r3};
	mov.u64 	%rd3, $str$2;
	cvta.global.u64 	%rd4, %rd3;
	{ // callseq 0, 0
	.param .b64 param0;
	st.param.b64 	[param0], %rd4;
	.param .b64 param1;
	st.param.b64 	[param1], %rd2;
	.param .b32 retval0;
	call.uni (retval0), 
	vprintf, 
	(
	param0, 
	param1
	);
	ld.param.b32 	%r4, [retval0];
	} // callseq 0
$L__BB0_5:
	// begin inline asm
	activemask.b32 %r12;
	// end inline asm
	st.local.v2.u32 	[%rd1], {%r1, %r12};
	mov.u64 	%rd12, $str$3;
	cvta.global.u64 	%rd13, %rd12;
	{ // callseq 3, 0
	.param .b64 param0;
	st.param.b64 	[param0], %rd13;
	.param .b64 param1;
	st.param.b64 	[param1], %rd2;
	.param .b32 retval0;
	call.uni (retval0), 
	vprintf, 
	(
	param0, 
	param1
	);
	ld.param.b32 	%r14, [retval0];
	} // callseq 3
	bar.warp.sync 	-1;
	// begin inline asm
	activemask.b32 %r13;
	// end inline asm
	st.local.v2.u32 	[%rd1], {%r1, %r13};
	mov.u64 	%rd15, $str$4;
	cvta.global.u64 	%rd16, %rd15;
	{ // callseq 4, 0
	.param .b64 param0;
	st.param.b64 	[param0], %rd16;
	.param .b64 param1;
	st.param.b64 	[param1], %rd2;
	.param .b32 retval0;
	call.uni (retval0), 
	vprintf, 
	(
	param0, 
	param1
	);
	ld.param.b32 	%r16, [retval0];
	} // callseq 4
	ret;

}


// ===== COMPILED SASS (sm_100) =====

	.target	sm_100

	.elftype	@"ET_EXEC"


//--------------------- .note.nv.tkinfo           --------------------------
	.section	.note.nv.tkinfo,"",@"SHT_NOTE"
	.sectionflags	@"SHF_NOTE_NV_TKINFO"
	.tkinfo
        /*0018*/ 	.word	0x00000002
        /*0030*/ 	.string	""
        /*0030*/ 	.string	"ptxas"
        /*0030*/ 	.string	"Cuda compilation tools, release 13.0, V13.0.88"
        /*0030*/ 	.string	"Build cuda_13.0.r13.0/compiler.36424714_0"
        /*0030*/ 	.string	"-arch sm_100 -m 64 "



//--------------------- .note.nv.cuinfo           --------------------------
	.section	.note.nv.cuinfo,"",@"SHT_NOTE"
	.sectionflags	@"SHF_NOTE_NV_CUINFO"
        /*0018*/ 	.short	0x0002
        /*001a*/ 	.short	0x0064
        /*001c*/ 	.short	0x0082
	.zero		2


//--------------------- .nv.info                  --------------------------
	.section	.nv.info,"",@"SHT_CUDA_INFO"
	.align	4


	//----- nvinfo : EIATTR_REGCOUNT
	.align		4
        /*0000*/ 	.byte	0x04, 0x2f
        /*0002*/ 	.short	(.L_6 - .L_5)
	.align		4
.L_5:
        /*0004*/ 	.word	index@(_Z9my_kernelv)
        /*0008*/ 	.word	0x00000018


	//----- nvinfo : EIATTR_FRAME_SIZE
	.align		4
.L_6:
        /*000c*/ 	.byte	0x04, 0x11
        /*000e*/ 	.short	(.L_8 - .L_7)
	.align		4
.L_7:
        /*0010*/ 	.word	index@(_Z9my_kernelv)
        /*0014*/ 	.word	0x00000008


	//----- nvinfo : EIATTR_MIN_STACK_SIZE
	.align		4
.L_8:
        /*0018*/ 	.byte	0x04, 0x12
        /*001a*/ 	.short	(.L_10 - .L_9)
	.align		4
.L_9:
        /*001c*/ 	.word	index@(_Z9my_kernelv)
        /*0020*/ 	.word	0x00000008
.L_10:


//--------------------- .nv.compat                --------------------------
	.section	.nv.compat,"",@"SHT_CUDA_COMPAT_INFO"
	.align	4
        /*0000*/ 	.byte	0x02, 0x09, 0x00, 0x00, 0x02, 0x02, 0x01, 0x00, 0x02, 0x05, 0x05, 0x00, 0x03, 0x07, 0x01, 0x01
        /*0010*/ 	.byte	0x02, 0x03, 0x00, 0x00, 0x02, 0x06, 0x01, 0x00, 0x04, 0x0b, 0x08, 0x00, 0x09, 0x00, 0x00, 0x00
        /*0020*/ 	.byte	0x00, 0x00, 0x00, 0x00


//--------------------- .nv.info._Z9my_kernelv    --------------------------
	.section	.nv.info._Z9my_kernelv,"",@"SHT_CUDA_INFO"
	.sectionflags	@""
	.align	4


	//----- nvinfo : EIATTR_CUDA_API_VERSION
	.align		4
        /*0000*/ 	.byte	0x04, 0x37
        /*0002*/ 	.short	(.L_12 - .L_11)
.L_11:
        /*0004*/ 	.word	0x00000082


	//----- nvinfo : EIATTR_SPARSE_MMA_MASK
	.align		4
.L_12:
        /*0008*/ 	.byte	0x03, 0x50
        /*000a*/ 	.short	0x0000


	//----- nvinfo : EIATTR_MAXREG_COUNT
	.align		4
        /*000c*/ 	.byte	0x03, 0x1b
        /*000e*/ 	.short	0x00ff


	//----- nvinfo : EIATTR_EXTERNS
	.align		4
        /*0010*/ 	.byte	0x04, 0x0f
        /*0012*/ 	.short	(.L_14 - .L_13)


	//   ....[0]....
	.align		4
.L_13:
        /*0014*/ 	.word	index@(vprintf)


	//----- nvinfo : EIATTR_MERCURY_ISA_VERSION
	.align		4
.L_14:
        /*0018*/ 	.byte	0x03, 0x5f
        /*001a*/ 	.short	0x0101


	//----- nvinfo : EIATTR_COOP_GROUP_MASK_REGIDS
	.align		4
        /*001c*/ 	.byte	0x04, 0x29
        /*001e*/ 	.short	(.L_16 - .L_15)


	//   ....[0]....
.L_15:
        /*0020*/ 	.word	0xffffffff


	//   ....[1]....
        /*0024*/ 	.word	0x0500000f


	//----- nvinfo : EIATTR_COOP_GROUP_INSTR_OFFSETS
	.align		4
.L_16:
        /*0028*/ 	.byte	0x04, 0x28
        /*002a*/ 	.short	(.L_18 - .L_17)


	//   ....[0]....
.L_17:
        /*002c*/ 	.word	0x000003e0


	//   ....[1]....
        /*0030*/ 	.word	0x000004c0


	//----- nvinfo : EIATTR_VRC_CTA_INIT_COUNT
	.align		4
.L_18:
        /*0034*/ 	.byte	0x02, 0x4a
	.zero		1
	.zero		1


	//----- nvinfo : EIATTR_SYSCALL_OFFSETS
	.align		4
        /*0038*/ 	.byte	0x04, 0x46
        /*003a*/ 	.short	(.L_20 - .L_19)


	//   ....[0]....
.L_19:
        /*003c*/ 	.word	0x00000140


	//   ....[1]....
        /*0040*/ 	.word	0x00000230


	//   ....[2]....
        /*0044*/ 	.word	0x000002f0


	//   ....[3]....
        /*0048*/ 	.word	0x000003b0


	//   ....[4]....
        /*004c*/ 	.word	0x00000480


	//----- nvinfo : EIATTR_EXIT_INSTR_OFFSETS
	.align		4
.L_20:
        /*0050*/ 	.byte	0x04, 0x1c
        /*0052*/ 	.short	(.L_22 - .L_21)


	//   ....[0]....
.L_21:
        /*0054*/ 	.word	0x00000490


	//----- nvinfo : EIATTR_CRS_STACK_SIZE
	.align		4
.L_22:
        /*0058*/ 	.byte	0x04, 0x1e
        /*005a*/ 	.short	(.L_24 - .L_23)
.L_23:
        /*005c*/ 	.word	0x00000000


	//----- nvinfo : EIATTR_SW_WAR
	.align		4
.L_24:
        /*0060*/ 	.byte	0x04, 0x36
        /*0062*/ 	.short	(.L_26 - .L_25)
.L_25:
        /*0064*/ 	.word	0x00000008
.L_26:


//--------------------- .nv.callgraph             --------------------------
	.section	.nv.callgraph,"",@"SHT_CUDA_CALLGRAPH"
	.align	4
	.sectionentsize	8
	.align		4
        /*0000*/ 	.word	0x00000000
	.align		4
        /*0004*/ 	.word	0xffffffff
	.align		4
        /*0008*/ 	.word	index@(_Z9my_kernelv)
	.align		4
        /*000c*/ 	.word	index@(vprintf)
	.align		4
        /*0010*/ 	.word	0x00000000
	.align		4
        /*0014*/ 	.word	0xfffffffe
	.align		4
        /*0018*/ 	.word	0x00000000
	.align		4
        /*001c*/ 	.word	0xfffffffd
	.align		4
        /*0020*/ 	.word	0x00000000
	.align		4
        /*0024*/ 	.word	0xfffffffc


//--------------------- .nv.constant4             --------------------------
	.section	.nv.constant4,"a",@progbits
	.align	8
	.align		8
.nv.constant4:
        /*0000*/ 	.dword	vprintf
	.align		8
        /*0008*/ 	.dword	$str
	.align		8
        /*0010*/ 	.dword	$str$1
	.align		8
        /*0018*/ 	.dword	$str$2
	.align		8
        /*0020*/ 	.dword	$str$3
	.align		8
        /*0028*/ 	.dword	$str$4


//--------------------- .text._Z9my_kernelv       --------------------------
	.section	.text._Z9my_kernelv,"ax",@progbits
	.align	128
.text._Z9my_kernelv:
        .type           _Z9my_kernelv,@function
        .size           _Z9my_kernelv,(.L_x_12 - _Z9my_kernelv)
        .other          _Z9my_kernelv,@"STO_CUDA_ENTRY STV_DEFAULT"
_Z9my_kernelv:
[----:B------:R-:W0:Y:S01]  /*0000*/  LDC R1, c[0x0][0x37c] ;  /* 0x0000df00ff017b82 */ /* 0x000e220000000800 */
[----:B------:R-:W1:Y:S01]  /*0010*/  S2R R2, SR_TID.X ;  /* 0x0000000000027919 */ /* 0x000e620000002100 */
[----:B------:R-:W2:Y:S01]  /*0020*/  LDCU UR4, c[0x0][0x2f8] ;  /* 0x00005f00ff0477ac */ /* 0x000ea20008000800 */
[----:B0-----:R-:W-:Y:S01]  /*0030*/  VIADD R1, R1, 0xfffffff8 ;  /* 0xfffffff801017836 */ /* 0x001fe20000000000 */
[----:B------:R-:W-:Y:S01]  /*0040*/  BSSY.RECONVERGENT B6, `(.L_x_0) ;  /* 0x000002c000067945 */ /* 0x000fe20003800200 */
[----:B------:R-:W0:Y:S03]  /*0050*/  LDCU UR5, c[0x0][0x2fc] ;  /* 0x00005f80ff0577ac */ /* 0x000e260008000800 */
[----:B--2---:R-:W-:-:S05]  /*0060*/  IADD3 R17, P1, PT, R1, UR4, RZ ;  /* 0x0000000401117c10 */ /* 0x004fca000ff3e0ff */
[----:B0-----:R-:W-:Y:S01]  /*0070*/  IMAD.X R16, RZ, RZ, UR5, P1 ;  /* 0x00000005ff107e24 */ /* 0x001fe200088e06ff */
[----:B-1----:R-:W-:-:S13]  /*0080*/  ISETP.GT.U32.AND P0, PT, R2, 0xf, PT ;  /* 0x0000000f0200780c */ /* 0x002fda0003f04070 */
[----:B------:R-:W-:Y:S05]  /*0090*/  @P0 BRA `(.L_x_1) ;  /* 0x0000000000300947 */ /* 0x000fea0003800000 */
[----:B------:R-:W-:Y:S01]  /*00a0*/  VOTE.ANY R3, PT, PT ;  /* 0x0000000000037806 */ /* 0x000fe200038e0100 */
[----:B------:R-:W0:Y:S01]  /*00b0*/  LDCU.64 UR4, c[0x4][0x8] ;  /* 0x01000100ff0477ac */ /* 0x000e220008000a00 */
[----:B------:R-:W-:Y:S01]  /*00c0*/  MOV R0, 0x0 ;  /* 0x0000000000007802 */ /* 0x000fe20000000f00 */
[----:B------:R-:W-:Y:S01]  /*00d0*/  IMAD.MOV.U32 R6, RZ, RZ, R17 ;  /* 0x000000ffff067224 */ /* 0x000fe200078e0011 */
[----:B------:R-:W-:Y:S01]  /*00e0*/  MOV R7, R16 ;  /* 0x0000001000077202 */ /* 0x000fe20000000f00 */
[----:B------:R1:W-:Y:S01]  /*00f0*/  STL.64 [R1], R2 ;  /* 0x0000000201007387 */ /* 0x0003e20000100a00 */
[----:B------:R1:W2:Y:S01]  /*0100*/  LDC.64 R8, c[0x4][R0] ;  /* 0x0100000000087b82 */ /* 0x0002a20000000a00 */
[----:B0-----:R-:W-:Y:S02]  /*0110*/  IMAD.U32 R4, RZ, RZ, UR4 ;  /* 0x00000004ff047e24 */ /* 0x001fe4000f8e00ff */
[----:B-1----:R-:W-:-:S07]  /*0120*/  IMAD.U32 R5, RZ, RZ, UR5 ;  /* 0x00000005ff057e24 */ /* 0x002fce000f8e00ff */
[----:B------:R-:W-:-:S07]  /*0130*/  LEPC R20, `(.L_x_2) ;  /* 0x000000001014794e */ /* 0x000fce0000000000 */
[----:B--2---:R-:W-:Y:S05]  /*0140*/  CALL.ABS.NOINC R8 ;  /* 0x0000000008007343 */ /* 0x004fea0003c00000 */
.L_x_2:
[----:B------:R-:W-:Y:S05]  /*0150*/  BRA `(.L_x_3) ;  /* 0x0000000000687947 */ /* 0x000fea0003800000 */
.L_x_1:
[----:B------:R-:W-:-:S04]  /*0160*/  LOP3.LUT R0, R2, 0x1, RZ, 0xc0, !PT ;  /* 0x0000000102007812 */ /* 0x000fc800078ec0ff */
[----:B------:R-:W-:-:S13]  /*0170*/  ISETP.NE.U32.AND P0, PT, R0, 0x1, PT ;  /* 0x000000010000780c */ /* 0x000fda0003f05070 */
[----:B------:R-:W-:Y:S05]  /*0180*/  @!P0 BRA `(.L_x_4) ;  /* 0x0000000000308947 */ /* 0x000fea0003800000 */
[----:B------:R-:W-:Y:S01]  /*0190*/  VOTE.ANY R3, PT, PT ;  /* 0x0000000000037806 */ /* 0x000fe200038e0100 */
[----:B------:R-:W0:Y:S01]  /*01a0*/  LDCU.64 UR4, c[0x4][0x10] ;  /* 0x01000200ff0477ac */ /* 0x000e220008000a00 */
[----:B------:R-:W-:Y:S01]  /*01b0*/  MOV R0, 0x0 ;  /* 0x0000000000007802 */ /* 0x000fe20000000f00 */
[----:B------:R-:W-:Y:S02]  /*01c0*/  IMAD.MOV.U32 R6, RZ, RZ, R17 ;  /* 0x000000ffff067224 */ /* 0x000fe400078e0011 */
[----:B------:R1:W-:Y:S01]  /*01d0*/  STL.64 [R1], R2 ;  /* 0x0000000201007387 */ /* 0x0003e20000100a00 */
[----:B------:R1:W2:Y:S01]  /*01e0*/  LDC.64 R8, c[0x4][R0] ;  /* 0x0100000000087b82 */ /* 0x0002a20000000a00 */
[----:B------:R-:W-:Y:S02]  /*01f0*/  IMAD.MOV.U32 R7, RZ, RZ, R16 ;  /* 0x000000ffff077224 */ /* 0x000fe400078e0010 */
[----:B0-----:R-:W-:Y:S02]  /*0200*/  IMAD.U32 R4, RZ, RZ, UR4 ;  /* 0x00000004ff047e24 */ /* 0x001fe4000f8e00ff */
[----:B-1----:R-:W-:-:S07]  /*0210*/  IMAD.U32 R5, RZ, RZ, UR5 ;  /* 0x00000005ff057e24 */ /* 0x002fce000f8e00ff */
[----:B------:R-:W-:-:S07]  /*0220*/  LEPC R20, `(.L_x_5) ;  /* 0x000000001014794e */ /* 0x000fce0000000000 */
[----:B--2---:R-:W-:Y:S05]  /*0230*/  CALL.ABS.NOINC R8 ;  /* 0x0000000008007343 */ /* 0x004fea0003c00000 */
.L_x_5:
[----:B------:R-:W-:Y:S05]  /*0240*/  BRA `(.L_x_3) ;  /* 0x00000000002c7947 */ /* 0x000fea0003800000 */
.L_x_4:
[----:B------:R-:W-:Y:S01]  /*0250*/  VOTE.ANY R3, PT, PT ;  /* 0x0000000000037806 */ /* 0x000fe200038e0100 */
[----:B------:R-:W0:Y:S01]  /*0260*/  LDCU.64 UR4, c[0x4][0x18] ;  /* 0x01000300ff0477ac */ /* 0x000e220008000a00 */
[----:B------:R-:W-:Y:S01]  /*0270*/  MOV R0, 0x0 ;  /* 0x0000000000007802 */ /* 0x000fe20000000f00 */
[----:B------:R-:W-:Y:S02]  /*0280*/  IMAD.MOV.U32 R6, RZ, RZ, R17 ;  /* 0x000000ffff067224 */ /* 0x000fe400078e0011 */
[----:B------:R1:W-:Y:S01]  /*0290*/  STL.64 [R1], R2 ;  /* 0x0000000201007387 */ /* 0x0003e20000100a00 */
[----:B------:R1:W2:Y:S01]  /*02a0*/  LDC.64 R8, c[0x4][R0] ;  /* 0x0100000000087b82 */ /* 0x0002a20000000a00 */
[----:B------:R-:W-:Y:S01]  /*02b0*/  IMAD.MOV.U32 R7, RZ, RZ, R16 ;  /* 0x000000ffff077224 */ /* 0x000fe200078e0010 */
[----:B0-----:R-:W-:Y:S01]  /*02c0*/  MOV R4, UR4 ;  /* 0x0000000400047c02 */ /* 0x001fe20008000f00 */
[----:B-1----:R-:W-:-:S07]  /*02d0*/  IMAD.U32 R5, RZ, RZ, UR5 ;  /* 0x00000005ff057e24 */ /* 0x002fce000f8e00ff */
[----:B------:R-:W-:-:S07]  /*02e0*/  LEPC R20, `(.L_x_3) ;  /* 0x000000001014794e */ /* 0x000fce0000000000 */
[----:B--2---:R-:W-:Y:S05]  /*02f0*/  CALL.ABS.NOINC R8 ;  /* 0x0000000008007343 */ /* 0x004fea0003c00000 */
.L_x_3:
[----:B------:R-:W-:Y:S05]  /*0300*/  BSYNC.RECONVERGENT B6 ;  /* 0x0000000000067941 */ /* 0x000fea0003800200 */
.L_x_0:
[----:B------:R-:W-:Y:S01]  /*0310*/  VOTE.ANY R3, PT, PT ;  /* 0x0000000000037806 */ /* 0x000fe200038e0100 */
[----:B------:R-:W0:Y:S01]  /*0320*/  LDCU.64 UR4, c[0x4][0x20] ;  /* 0x01000400ff0477ac */ /* 0x000e220008000a00 */
[----:B------:R-:W-:Y:S01]  /*0330*/  MOV R18, 0x0 ;  /* 0x0000000000127802 */ /* 0x000fe20000000f00 */
[----:B------:R-:W-:Y:S02]  /*0340*/  IMAD.MOV.U32 R6, RZ, RZ, R17 ;  /* 0x000000ffff067224 */ /* 0x000fe400078e0011 */
[----:B------:R1:W-:Y:S01]  /*0350*/  STL.64 [R1], R2 ;  /* 0x0000000201007387 */ /* 0x0003e20000100a00 */
[----:B------:R1:W2:Y:S01]  /*0360*/  LDC.64 R8, c[0x4][R18] ;  /* 0x0100000012087b82 */ /* 0x0002a20000000a00 */
[----:B------:R-:W-:Y:S02]  /*0370*/  IMAD.MOV.U32 R7, RZ, RZ, R16 ;  /* 0x000000ffff077224 */ /* 0x000fe400078e0010 */
[----:B0-----:R-:W-:Y:S01]  /*0380*/  IMAD.U32 R4, RZ, RZ, UR4 ;  /* 0x00000004ff047e24 */ /* 0x001fe2000f8e00ff */
[----:B-1----:R-:W-:-:S07]  /*0390*/  MOV R5, UR5 ;  /* 0x0000000500057c02 */ /* 0x002fce0008000f00 */
[----:B------:R-:W-:-:S07]  /*03a0*/  LEPC R20, `(.L_x_6) ;  /* 0x000000001014794e */ /* 0x000fce0000000000 */
[----:B--2---:R-:W-:Y:S05]  /*03b0*/  CALL.ABS.NOINC R8 ;  /* 0x0000000008007343 */ /* 0x004fea0003c00000 */
.L_x_6:
[----:B------:R-:W-:-:S03]  /*03c0*/  UMOV UR4, 0xffffffff ;  /* 0xffffffff00047882 */ /* 0x000fc60000000000 */
[----:B------:R-:W-:Y:S05]  /*03d0*/  BRA.DIV UR4, `(.L_x_7) ;  /* 0x0000000204307947 */ /* 0x000fea000b800000 */
[----:B------:R-:W-:Y:S01]  /*03e0*/  NOP ;  /* 0x0000000000007918 */ /* 0x000fe20000000000 */
.L_x_10:
[----:B------:R-:W-:Y:S01]  /*03f0*/  VOTE.ANY R3, PT, PT ;  /* 0x0000000000037806 */ /* 0x000fe200038e0100 */
[----:B------:R-:W0:Y:S01]  /*0400*/  LDC.64 R18, c[0x4][R18] ;  /* 0x0100000012127b82 */ /* 0x000e220000000a00 */
[----:B------:R-:W1:Y:S01]  /*0410*/  LDCU.64 UR4, c[0x4][0x28] ;  /* 0x01000500ff0477ac */ /* 0x000e620008000a00 */
[----:B------:R-:W-:Y:S01]  /*0420*/  MOV R6, R17 ;  /* 0x0000001100067202 */ /* 0x000fe20000000f00 */
[----:B------:R-:W-:Y:S01]  /*0430*/  IMAD.MOV.U32 R7, RZ, RZ, R16 ;  /* 0x000000ffff077224 */ /* 0x000fe200078e0010 */
[----:B------:R2:W-:Y:S01]  /*0440*/  STL.64 [R1], R2 ;  /* 0x0000000201007387 */ /* 0x0005e20000100a00 */
[----:B-1----:R-:W-:Y:S02]  /*0450*/  IMAD.U32 R4, RZ, RZ, UR4 ;  /* 0x00000004ff047e24 */ /* 0x002fe4000f8e00ff */
[----:B--2---:R-:W-:-:S07]  /*0460*/  IMAD.U32 R5, RZ, RZ, UR5 ;  /* 0x00000005ff057e24 */ /* 0x004fce000f8e00ff */
[----:B------:R-:W-:-:S07]  /*0470*/  LEPC R20, `(.L_x_8) ;  /* 0x000000001014794e */ /* 0x000fce0000000000 */
[----:B0-----:R-:W-:Y:S05]  /*0480*/  CALL.ABS.NOINC R18 ;  /* 0x0000000012007343 */ /* 0x001fea0003c00000 */
.L_x_8:
[----:B------:R-:W-:Y:S05]  /*0490*/  EXIT ;  /* 0x000000000000794d */ /* 0x000fea0003800000 */
.L_x_7:
[----:B------:R-:W-:-:S07]  /*04a0*/  IMAD.MOV.U32 R15, RZ, RZ, -0x1 ;  /* 0xffffffffff0f7424 */ /* 0x000fce00078e00ff */
[----:B------:R-:W-:Y:S05]  /*04b0*/  WARPSYNC.COLLECTIVE R15, `(.L_x_9) ;  /* 0x000000000f087348 */ /* 0x000fea0003c00000 */
[----:B------:R-:W-:Y:S01]  /*04c0*/  NOP ;  /* 0x0000000000007918 */ /* 0x000fe20000000000 */
[----:B------:R-:W-:Y:S05]  /*04d0*/  ENDCOLLECTIVE ;  /* 0x000000000000791b */ /* 0x000fea0003800000 */
.L_x_9:
[----:B------:R-:W-:Y:S05]  /*04e0*/  BRA `(.L_x_10) ;  /* 0xfffffffc00c07947 */ /* 0x000fea000383ffff */
.L_x_11:
[----:B------:R-:W-:-:S00]  /*04f0*/  BRA `(.L_x_11) ;  /* 0xfffffffc00fc7947 */ /* 0x000fc0000383ffff */
[----:B------:R-:W-:-:S00]  /*0500*/  NOP ;  /* 0x0000000000007918 */ /* 0x000fc00000000000 */
[----:B------:R-:W-:-:S00]  /*0510*/  NOP ;  /* 0x0000000000007918 */ /* 0x000fc00000000000 */
[----:B------:R-:W-:-:S00]  /*0520*/  NOP ;  /* 0x0000000000007918 */ /* 0x000fc00000000000 */
[----:B------:R-:W-:-:S00]  /*0530*/  NOP ;  /* 0x0000000000007918 */ /* 0x000fc00000000000 */
[----:B------:R-:W-:-:S00]  /*0540*/  NOP ;  /* 0x0000000000007918 */ /* 0x000fc00000000000 */
[----:B------:R-:W-:-:S00]  /*0550*/  NOP ;  /* 0x0000000000007918 */ /* 0x000fc00000000000 */
[----:B------:R-:W-:-:S00]  /*0560*/  NOP ;  /* 0x0000000000007918 */ /* 0x000fc00000000000 */
[----:B------:R-:W-:-:S00]  /*0570*/  NOP ;  /* 0x0000000000007918 */ /* 0x000fc00000000000 */
.L_x_12:


//--------------------- .nv.global.init           --------------------------
	.section	.nv.global.init,"aw",@progbits
.nv.global.init:
	.type		$str,@object
	.size		$str,($str$4 - $str)
$str:
        /*0000*/ 	.byte	0x41, 0x3a, 0x20, 0x74, 0x68, 0x72, 0x65, 0x61, 0x64, 0x3d, 0x25, 0x75, 0x20, 0x61, 0x63, 0x74
        /*0010*/ 	.byte	0x69, 0x76, 0x65, 0x6d, 0x61, 0x73, 0x6b, 0x3d, 0x25, 0x30, 0x38, 0x78, 0x0a, 0x00
	.type		$str$4,@object
	.size		$str$4,($str$2 - $str$4)
$str$4:
        /*001e*/ 	.byte	0x45, 0x3a, 0x20, 0x74, 0x68, 0x72, 0x65, 0x61, 0x64, 0x3d, 0x25, 0x75, 0x20, 0x61, 0x63, 0x74
        /*002e*/ 	.byte	0x69, 0x76, 0x65, 0x6d, 0x61, 0x73, 0x6b, 0x3d, 0x25, 0x30, 0x38, 0x78, 0x0a, 0x00
	.type		$str$2,@object
	.size		$str$2,($str$3 - $str$2)
$str$2:
        /*003c*/ 	.byte	0x43, 0x3a, 0x20, 0x74, 0x68, 0x72, 0x65, 0x61, 0x64, 0x3d, 0x25, 0x75, 0x20, 0x61, 0x63, 0x74
        /*004c*/ 	.byte	0x69, 0x76, 0x65, 0x6d, 0x61, 0x73, 0x6b, 0x3d, 0x25, 0x30, 0x38, 0x78, 0x0a, 0x00
	.type		$str$3,@object
	.size		$str$3,($str$1 - $str$3)
$str$3:
        /*005a*/ 	.byte	0x44, 0x3a, 0x20, 0x74, 0x68, 0x72, 0x65, 0x61, 0x64, 0x3d, 0x25, 0x75, 0x20, 0x61, 0x63, 0x74
        /*006a*/ 	.byte	0x69, 0x76, 0x65, 0x6d, 0x61, 0x73, 0x6b, 0x3d, 0x25, 0x30, 0x38, 0x78, 0x0a, 0x00
	.type		$str$1,@object
	.size		$str$1,(.L_1 - $str$1)
$str$1:
        /*0078*/ 	.byte	0x42, 0x3a, 0x20, 0x74, 0x68, 0x72, 0x65, 0x61, 0x64, 0x3d, 0x25, 0x75, 0x20, 0x61, 0x63, 0x74
        /*0088*/ 	.byte	0x69, 0x76, 0x65, 0x6d, 0x61, 0x73, 0x6b, 0x3d, 0x25, 0x30, 0x38, 0x78, 0x0a, 0x00
.L_1:


//--------------------- .nv.shared.reserved.0     --------------------------
	.section	.nv.shared.reserved.0,"aw",@nobits
	.weak		__nv_reservedSMEM_offset_0_alias
	.size		__nv_reservedSMEM_offset_0_alias, 0, 64
	.other		__nv_reservedSMEM_offset_0_alias,@"STO_CUDA_RESERVED_SHARED STV_DEFAULT"
__nv_reservedSMEM_offset_0_alias:
	.zero		0
	.zero		64


//--------------------- .nv.constant0._Z9my_kernelv --------------------------
	.section	.nv.constant0._Z9my_kernelv,"a",@progbits
	.sectionflags	@""
	.align	4
.nv.constant0._Z9my_kernelv:
	.zero		896


//--------------------- SYMBOLS --------------------------

	.type		.nv.reservedSmem.offset0,@object
	.size		.nv.reservedSmem.offset0,0x4
	.type		vprintf,@function
